//
// Generated by NVIDIA NVVM Compiler
//
// Compiler Build ID: CL-36424714
// Cuda compilation tools, release 13.0, V13.0.88
// Based on NVVM 20.0.0
//

.version 9.0
.target sm_100
.address_size 64

	// .globl	_Z6kernelPiS_j

.visible .entry _Z6kernelPiS_j(
	.param .u64 .ptr .align 1 _Z6kernelPiS_j_param_0,
	.param .u64 .ptr .align 1 _Z6kernelPiS_j_param_1,
	.param .u32 _Z6kernelPiS_j_param_2
)
{
	.reg .pred 	%p<2>;
	.reg .b32 	%r<9>;
	.reg .b64 	%rd<8>;

	ld.param.u64 	%rd1, [_Z6kernelPiS_j_param_0];
	ld.param.u64 	%rd2, [_Z6kernelPiS_j_param_1];
	ld.param.u32 	%r2, [_Z6kernelPiS_j_param_2];
	mov.u32 	%r3, %ctaid.x;
	mov.u32 	%r4, %ntid.x;
	mov.u32 	%r5, %tid.x;
	mad.lo.s32 	%r1, %r3, %r4, %r5;
	setp.ge.u32 	%p1, %r1, %r2;
	@%p1 bra 	$L__BB0_2;
	cvta.to.global.u64 	%rd3, %rd2;
	cvta.to.global.u64 	%rd4, %rd1;
	mul.wide.u32 	%rd5, %r1, 4;
	add.s64 	%rd6, %rd3, %rd5;
	ld.global.u32 	%r6, [%rd6];
	add.s64 	%rd7, %rd4, %rd5;
	ld.global.u32 	%r7, [%rd7];
	add.s32 	%r8, %r7, %r6;
	st.global.u32 	[%rd7], %r8;
$L__BB0_2:
	ret;

}


// ===== COMPILED SASS (sm_100) =====

	.target	sm_100

	.elftype	@"ET_EXEC"


//--------------------- .note.nv.tkinfo           --------------------------
	.section	.note.nv.tkinfo,"",@"SHT_NOTE"
	.sectionflags	@"SHF_NOTE_NV_TKINFO"
	.tkinfo
        /*0018*/ 	.word	0x00000002
        /*0030*/ 	.string	""
        /*0030*/ 	.string	"ptxas"
        /*0030*/ 	.string	"Cuda compilation tools, release 13.0, V13.0.88"
        /*0030*/ 	.string	"Build cuda_13.0.r13.0/compiler.36424714_0"
        /*0030*/ 	.string	"-arch sm_100 -m 64 "



//--------------------- .note.nv.cuinfo           --------------------------
	.section	.note.nv.cuinfo,"",@"SHT_NOTE"
	.sectionflags	@"SHF_NOTE_NV_CUINFO"
        /*0018*/ 	.short	0x0002
        /*001a*/ 	.short	0x0064
        /*001c*/ 	.short	0x0082
	.zero		2


//--------------------- .nv.info                  --------------------------
	.section	.nv.info,"",@"SHT_CUDA_INFO"
	.align	4


	//----- nvinfo : EIATTR_REGCOUNT
	.align		4
        /*0000*/ 	.byte	0x04, 0x2f
        /*0002*/ 	.short	(.L_1 - .L_0)
	.align		4
.L_0:
        /*0004*/ 	.word	index@(_Z6kernelPiS_j)
        /*0008*/ 	.word	0x0000000a


	//----- nvinfo : EIATTR_FRAME_SIZE
	.align		4
.L_1:
        /*000c*/ 	.byte	0x04, 0x11
        /*000e*/ 	.short	(.L_3 - .L_2)
	.align		4
.L_2:
        /*0010*/ 	.word	index@(_Z6kernelPiS_j)
        /*0014*/ 	.word	0x00000000


	//----- nvinfo : EIATTR_MIN_STACK_SIZE
	.align		4
.L_3:
        /*0018*/ 	.byte	0x04, 0x12
        /*001a*/ 	.short	(.L_5 - .L_4)
	.align		4
.L_4:
        /*001c*/ 	.word	index@(_Z6kernelPiS_j)
        /*0020*/ 	.word	0x00000000
.L_5:


//--------------------- .nv.compat                --------------------------
	.section	.nv.compat,"",@"SHT_CUDA_COMPAT_INFO"
	.align	4
        /*0000*/ 	.byte	0x02, 0x09, 0x00, 0x00, 0x02, 0x02, 0x01, 0x00, 0x02, 0x05, 0x05, 0x00, 0x03, 0x07, 0x01, 0x01
        /*0010*/ 	.byte	0x02, 0x03, 0x00, 0x00, 0x02, 0x06, 0x01, 0x00, 0x04, 0x0b, 0x08, 0x00, 0x09, 0x00, 0x00, 0x00
        /*0020*/ 	.byte	0x00, 0x00, 0x00, 0x00


//--------------------- .nv.info._Z6kernelPiS_j   --------------------------
	.section	.nv.info._Z6kernelPiS_j,"",@"SHT_CUDA_INFO"
	.sectionflags	@""
	.align	4


	//----- nvinfo : EIATTR_CUDA_API_VERSION
	.align		4
        /*0000*/ 	.byte	0x04, 0x37
        /*0002*/ 	.short	(.L_7 - .L_6)
.L_6:
        /*0004*/ 	.word	0x00000082


	//----- nvinfo : EIATTR_KPARAM_INFO
	.align		4
.L_7:
        /*0008*/ 	.byte	0x04, 0x17
        /*000a*/ 	.short	(.L_9 - .L_8)
.L_8:
        /*000c*/ 	.word	0x00000000
        /*0010*/ 	.short	0x0002
        /*0012*/ 	.short	0x0010
        /*0014*/ 	.byte	0x00, 0xf0, 0x11, 0x00


	//----- nvinfo : EIATTR_KPARAM_INFO
	.align		4
.L_9:
        /*0018*/ 	.byte	0x04, 0x17
        /*001a*/ 	.short	(.L_11 - .L_10)
.L_10:
        /*001c*/ 	.word	0x00000000
        /*0020*/ 	.short	0x0001
        /*0022*/ 	.short	0x0008
        /*0024*/ 	.byte	0x00, 0xf5, 0x21, 0x00


	//----- nvinfo : EIATTR_KPARAM_INFO
	.align		4
.L_11:
        /*0028*/ 	.byte	0x04, 0x17
        /*002a*/ 	.short	(.L_13 - .L_12)
.L_12:
        /*002c*/ 	.word	0x00000000
        /*0030*/ 	.short	0x0000
        /*0032*/ 	.short	0x0000
        /*0034*/ 	.byte	0x00, 0xf5, 0x21, 0x00


	//----- nvinfo : EIATTR_SPARSE_MMA_MASK
	.align		4
.L_13:
        /*0038*/ 	.byte	0x03, 0x50
        /*003a*/ 	.short	0x0000


	//----- nvinfo : EIATTR_MAXREG_COUNT
	.align		4
        /*003c*/ 	.byte	0x03, 0x1b
        /*003e*/ 	.short	0x00ff


	//----- nvinfo : EIATTR_MERCURY_ISA_VERSION
	.align		4
        /*0040*/ 	.byte	0x03, 0x5f
        /*0042*/ 	.short	0x0101


	//----- nvinfo : EIATTR_VRC_CTA_INIT_COUNT
	.align		4
        /*0044*/ 	.byte	0x02, 0x4a
	.zero		1
	.zero		1


	//----- nvinfo : EIATTR_EXIT_INSTR_OFFSETS
	.align		4
        /*0048*/ 	.byte	0x04, 0x1c
        /*004a*/ 	.short	(.L_15 - .L_14)


	//   ....[0]....
.L_14:
        /*004c*/ 	.word	0x00000070


	//   ....[1]....
        /*0050*/ 	.word	0x00000110


	//----- nvinfo : EIATTR_CBANK_PARAM_SIZE
	.align		4
.L_15:
        /*0054*/ 	.byte	0x03, 0x19
        /*0056*/ 	.short	0x0014


	//----- nvinfo : EIATTR_PARAM_CBANK
	.align		4
        /*0058*/ 	.byte	0x04, 0x0a
        /*005a*/ 	.short	(.L_17 - .L_16)
	.align		4
.L_16:
        /*005c*/ 	.word	index@(.nv.constant0._Z6kernelPiS_j)
        /*0060*/ 	.short	0x0380
        /*0062*/ 	.short	0x0014


	//----- nvinfo : EIATTR_SW_WAR
	.align		4
.L_17:
        /*0064*/ 	.byte	0x04, 0x36
        /*0066*/ 	.short	(.L_19 - .L_18)
.L_18:
        /*0068*/ 	.word	0x00000008
.L_19:


//--------------------- .nv.callgraph             --------------------------
	.section	.nv.callgraph,"",@"SHT_CUDA_CALLGRAPH"
	.align	4
	.sectionentsize	8
	.align		4
        /*0000*/ 	.word	0x00000000
	.align		4
        /*0004*/ 	.word	0xffffffff
	.align		4
        /*0008*/ 	.word	0x00000000
	.align		4
        /*000c*/ 	.word	0xfffffffe
	.align		4
        /*0010*/ 	.word	0x00000000
	.align		4
        /*0014*/ 	.word	0xfffffffd
	.align		4
        /*0018*/ 	.word	0x00000000
	.align		4
        /*001c*/ 	.word	0xfffffffc


//--------------------- .text._Z6kernelPiS_j      --------------------------
	.section	.text._Z6kernelPiS_j,"ax",@progbits
	.align	128
        .global         _Z6kernelPiS_j
        .type           _Z6kernelPiS_j,@function
        .size           _Z6kernelPiS_j,(.L_x_1 - _Z6kernelPiS_j)
        .other          _Z6kernelPiS_j,@"STO_CUDA_ENTRY STV_DEFAULT"
_Z6kernelPiS_j:
.text._Z6kernelPiS_j:
[----:B------:R-:W-:Y:S01]  /*0000*/  LDC R1, c[0x0][0x37c] ;  /* 0x0000df00ff017b82 */ /* 0x000fe20000000800 */
[----:B------:R-:W0:Y:S07]  /*0010*/  S2R R0, SR_TID.X ;  /* 0x0000000000007919 */ /* 0x000e2e0000002100 */
[----:B------:R-:W0:Y:S01]  /*0020*/  S2UR UR4, SR_CTAID.X ;  /* 0x00000000000479c3 */ /* 0x000e220000002500 */
[----:B------:R-:W1:Y:S07]  /*0030*/  LDCU UR5, c[0x0][0x390] ;  /* 0x00007200ff0577ac */ /* 0x000e6e0008000800 */
[----:B------:R-:W0:Y:S02]  /*0040*/  LDC R7, c[0x0][0x360] ;  /* 0x0000d800ff077b82 */ /* 0x000e240000000800 */
[----:B0-----:R-:W-:-:S05]  /*0050*/  IMAD R7, R7, UR4, R0 ;  /* 0x0000000407077c24 */ /* 0x001fca000f8e0200 */
[----:B-1----:R-:W-:-:S13]  /*0060*/  ISETP.GE.U32.AND P0, PT, R7, UR5, PT ;  /* 0x0000000507007c0c */ /* 0x002fda000bf06070 */
[----:B------:R-:W-:Y:S05]  /*0070*/  @P0 EXIT ;  /* 0x000000000000094d */ /* 0x000fea0003800000 */
[----:B------:R-:W0:Y:S01]  /*0080*/  LDC.64 R2, c[0x0][0x388] ;  /* 0x0000e200ff027b82 */ /* 0x000e220000000a00 */
[----:B------:R-:W1:Y:S07]  /*0090*/  LDCU.64 UR4, c[0x0][0x358] ;  /* 0x00006b00ff0477ac */ /* 0x000e6e0008000a00 */
[----:B------:R-:W2:Y:S01]  /*00a0*/  LDC.64 R4, c[0x0][0x380] ;  /* 0x0000e000ff047b82 */ /* 0x000ea20000000a00 */
[----:B0-----:R-:W-:-:S06]  /*00b0*/  IMAD.WIDE.U32 R2, R7, 0x4, R2 ;  /* 0x0000000407027825 */ /* 0x001fcc00078e0002 */
[----:B-1----:R-:W3:Y:S01]  /*00c0*/  LDG.E R2, desc[UR4][R2.64] ;  /* 0x0000000402027981 */ /* 0x002ee2000c1e1900 */
[----:B--2---:R-:W-:-:S05]  /*00d0*/  IMAD.WIDE.U32 R4, R7, 0x4, R4 ;  /* 0x0000000407047825 */ /* 0x004fca00078e0004 */
[----:B------:R-:W3:Y:S02]  /*00e0*/  LDG.E R7, desc[UR4][R4.64] ;  /* 0x0000000404077981 */ /* 0x000ee4000c1e1900 */
[----:B---3--:R-:W-:-:S05]  /*00f0*/  IADD3 R7, PT, PT, R2, R7, RZ ;  /* 0x0000000702077210 */ /* 0x008fca0007ffe0ff */
[----:B------:R-:W-:Y:S01]  /*0100*/  STG.E desc[UR4][R4.64], R7 ;  /* 0x0000000704007986 */ /* 0x000fe2000c101904 */
[----:B------:R-:W-:Y:S05]  /*0110*/  EXIT ;  /* 0x000000000000794d */ /* 0x000fea0003800000 */
.L_x_0:
[----:B------:R-:W-:-:S00]  /*0120*/  BRA `(.L_x_0) ;  /* 0xfffffffc00fc7947 */ /* 0x000fc0000383ffff */
[----:B------:R-:W-:-:S00]  /*0130*/  NOP ;  /* 0x0000000000007918 */ /* 0x000fc00000000000 */
        /* <DEDUP_REMOVED lines=12> */
.L_x_1:


//--------------------- .nv.shared.reserved.0     --------------------------
	.section	.nv.shared.reserved.0,"aw",@nobits
	.weak		__nv_reservedSMEM_offset_0_alias
	.size		__nv_reservedSMEM_offset_0_alias, 0, 64
	.other		__nv_reservedSMEM_offset_0_alias,@"STO_CUDA_RESERVED_SHARED STV_DEFAULT"
__nv_reservedSMEM_offset_0_alias:
	.zero		0
	.zero		64


//--------------------- .nv.constant0._Z6kernelPiS_j --------------------------
	.section	.nv.constant0._Z6kernelPiS_j,"a",@progbits
	.sectionflags	@""
	.align	4
.nv.constant0._Z6kernelPiS_j:
	.zero		916


//--------------------- SYMBOLS --------------------------

	.type		.nv.reservedSmem.offset0,@object
	.size		.nv.reservedSmem.offset0,0x4
